//
// Generated by NVIDIA NVVM Compiler
//
// Compiler Build ID: CL-36424714
// Cuda compilation tools, release 13.0, V13.0.88
// Based on NVVM 20.0.0
//

.version 9.0
.target sm_100
.address_size 64

	// .globl	_Z11matrixMult2PdS_S_iiiii

.visible .entry _Z11matrixMult2PdS_S_iiiii(
	.param .u64 .ptr .align 1 _Z11matrixMult2PdS_S_iiiii_param_0,
	.param .u64 .ptr .align 1 _Z11matrixMult2PdS_S_iiiii_param_1,
	.param .u64 .ptr .align 1 _Z11matrixMult2PdS_S_iiiii_param_2,
	.param .u32 _Z11matrixMult2PdS_S_iiiii_param_3,
	.param .u32 _Z11matrixMult2PdS_S_iiiii_param_4,
	.param .u32 _Z11matrixMult2PdS_S_iiiii_param_5,
	.param .u32 _Z11matrixMult2PdS_S_iiiii_param_6,
	.param .u32 _Z11matrixMult2PdS_S_iiiii_param_7
)
{
	.reg .pred 	%p<20>;
	.reg .b32 	%r<75>;
	.reg .b64 	%rd<48>;
	.reg .b64 	%fd<67>;

	ld.param.u64 	%rd4, [_Z11matrixMult2PdS_S_iiiii_param_0];
	ld.param.u64 	%rd5, [_Z11matrixMult2PdS_S_iiiii_param_1];
	ld.param.u64 	%rd6, [_Z11matrixMult2PdS_S_iiiii_param_2];
	ld.param.u32 	%r37, [_Z11matrixMult2PdS_S_iiiii_param_3];
	ld.param.u32 	%r33, [_Z11matrixMult2PdS_S_iiiii_param_4];
	ld.param.u32 	%r34, [_Z11matrixMult2PdS_S_iiiii_param_5];
	ld.param.u32 	%r35, [_Z11matrixMult2PdS_S_iiiii_param_6];
	ld.param.u32 	%r36, [_Z11matrixMult2PdS_S_iiiii_param_7];
	cvta.to.global.u64 	%rd1, %rd5;
	cvta.to.global.u64 	%rd2, %rd4;
	cvta.to.global.u64 	%rd3, %rd6;
	mov.u32 	%r38, %ntid.x;
	mov.u32 	%r39, %ctaid.x;
	mov.u32 	%r40, %tid.x;
	mad.lo.s32 	%r1, %r38, %r39, %r40;
	mul.lo.s32 	%r41, %r33, %r37;
	setp.ge.s32 	%p1, %r1, %r41;
	@%p1 bra 	$L__BB0_24;
	min.s32 	%r42, %r1, %r36;
	mad.lo.s32 	%r43, %r42, %r35, %r42;
	sub.s32 	%r44, %r1, %r36;
	max.s32 	%r45, %r44, 0;
	mad.lo.s32 	%r73, %r45, %r35, %r43;
	setp.lt.s32 	%p2, %r1, %r36;
	selp.u32 	%r46, 1, 0, %p2;
	add.s32 	%r3, %r35, %r46;
	add.s32 	%r4, %r3, %r73;
	setp.ge.s32 	%p3, %r73, %r4;
	@%p3 bra 	$L__BB0_24;
	setp.lt.s32 	%p4, %r34, 1;
	@%p4 bra 	$L__BB0_16;
	and.b32  	%r5, %r34, 7;
	and.b32  	%r50, %r34, 2147483640;
	neg.s32 	%r6, %r50;
	mul.wide.s32 	%rd40, %r33, 8;
$L__BB0_4:
	setp.lt.u32 	%p11, %r34, 8;
	div.s32 	%r8, %r73, %r33;
	mul.lo.s32 	%r52, %r8, %r33;
	sub.s32 	%r9, %r73, %r52;
	mul.lo.s32 	%r10, %r8, %r34;
	mov.f64 	%fd66, 0d0000000000000000;
	mov.b32 	%r69, 0;
	@%p11 bra 	$L__BB0_7;
	mov.f64 	%fd66, 0d0000000000000000;
	mov.u32 	%r65, %r10;
	mov.u32 	%r66, %r9;
	mov.u32 	%r67, %r6;
$L__BB0_6:
	.pragma "nounroll";
	and.b32  	%r69, %r34, 2147483640;
	mul.wide.s32 	%rd16, %r65, 8;
	add.s64 	%rd17, %rd2, %rd16;
	ld.global.f64 	%fd16, [%rd17];
	mul.wide.s32 	%rd18, %r66, 8;
	add.s64 	%rd19, %rd1, %rd18;
	ld.global.f64 	%fd17, [%rd19];
	fma.rn.f64 	%fd18, %fd16, %fd17, %fd66;
	ld.global.f64 	%fd19, [%rd17+8];
	mul.wide.s32 	%rd20, %r33, 8;
	add.s64 	%rd21, %rd19, %rd20;
	ld.global.f64 	%fd20, [%rd21];
	fma.rn.f64 	%fd21, %fd19, %fd20, %fd18;
	ld.global.f64 	%fd22, [%rd17+16];
	add.s64 	%rd22, %rd21, %rd20;
	ld.global.f64 	%fd23, [%rd22];
	fma.rn.f64 	%fd24, %fd22, %fd23, %fd21;
	ld.global.f64 	%fd25, [%rd17+24];
	add.s64 	%rd23, %rd22, %rd20;
	ld.global.f64 	%fd26, [%rd23];
	fma.rn.f64 	%fd27, %fd25, %fd26, %fd24;
	ld.global.f64 	%fd28, [%rd17+32];
	add.s64 	%rd24, %rd23, %rd20;
	ld.global.f64 	%fd29, [%rd24];
	fma.rn.f64 	%fd30, %fd28, %fd29, %fd27;
	ld.global.f64 	%fd31, [%rd17+40];
	add.s64 	%rd25, %rd24, %rd20;
	ld.global.f64 	%fd32, [%rd25];
	fma.rn.f64 	%fd33, %fd31, %fd32, %fd30;
	ld.global.f64 	%fd34, [%rd17+48];
	add.s64 	%rd26, %rd25, %rd20;
	ld.global.f64 	%fd35, [%rd26];
	fma.rn.f64 	%fd36, %fd34, %fd35, %fd33;
	ld.global.f64 	%fd37, [%rd17+56];
	add.s64 	%rd27, %rd26, %rd20;
	ld.global.f64 	%fd38, [%rd27];
	fma.rn.f64 	%fd66, %fd37, %fd38, %fd36;
	add.s32 	%r67, %r67, 8;
	shl.b32 	%r53, %r33, 3;
	add.s32 	%r66, %r66, %r53;
	add.s32 	%r65, %r65, 8;
	setp.ne.s32 	%p12, %r67, 0;
	@%p12 bra 	$L__BB0_6;
$L__BB0_7:
	setp.eq.s32 	%p13, %r5, 0;
	@%p13 bra 	$L__BB0_15;
	add.s32 	%r54, %r5, -1;
	setp.lt.u32 	%p14, %r54, 3;
	@%p14 bra 	$L__BB0_10;
	add.s32 	%r55, %r69, %r10;
	mul.wide.s32 	%rd28, %r55, 8;
	add.s64 	%rd29, %rd2, %rd28;
	ld.global.f64 	%fd40, [%rd29];
	mad.lo.s32 	%r56, %r69, %r33, %r9;
	mul.wide.s32 	%rd30, %r56, 8;
	add.s64 	%rd31, %rd1, %rd30;
	ld.global.f64 	%fd41, [%rd31];
	fma.rn.f64 	%fd42, %fd40, %fd41, %fd66;
	ld.global.f64 	%fd43, [%rd29+8];
	add.s64 	%rd33, %rd31, %rd40;
	ld.global.f64 	%fd44, [%rd33];
	fma.rn.f64 	%fd45, %fd43, %fd44, %fd42;
	ld.global.f64 	%fd46, [%rd29+16];
	add.s64 	%rd34, %rd33, %rd40;
	ld.global.f64 	%fd47, [%rd34];
	fma.rn.f64 	%fd48, %fd46, %fd47, %fd45;
	ld.global.f64 	%fd49, [%rd29+24];
	add.s64 	%rd35, %rd34, %rd40;
	ld.global.f64 	%fd50, [%rd35];
	fma.rn.f64 	%fd66, %fd49, %fd50, %fd48;
	add.s32 	%r69, %r69, 4;
$L__BB0_10:
	and.b32  	%r57, %r34, 3;
	setp.eq.s32 	%p15, %r57, 0;
	@%p15 bra 	$L__BB0_15;
	setp.eq.s32 	%p16, %r57, 1;
	@%p16 bra 	$L__BB0_13;
	add.s32 	%r58, %r69, %r10;
	mul.wide.s32 	%rd36, %r58, 8;
	add.s64 	%rd37, %rd2, %rd36;
	ld.global.f64 	%fd52, [%rd37];
	mad.lo.s32 	%r59, %r69, %r33, %r9;
	mul.wide.s32 	%rd38, %r59, 8;
	add.s64 	%rd39, %rd1, %rd38;
	ld.global.f64 	%fd53, [%rd39];
	fma.rn.f64 	%fd54, %fd52, %fd53, %fd66;
	ld.global.f64 	%fd55, [%rd37+8];
	add.s64 	%rd41, %rd39, %rd40;
	ld.global.f64 	%fd56, [%rd41];
	fma.rn.f64 	%fd66, %fd55, %fd56, %fd54;
	add.s32 	%r69, %r69, 2;
$L__BB0_13:
	and.b32  	%r60, %r34, 1;
	setp.eq.b32 	%p17, %r60, 1;
	not.pred 	%p18, %p17;
	@%p18 bra 	$L__BB0_15;
	add.s32 	%r61, %r69, %r10;
	mul.wide.s32 	%rd42, %r61, 8;
	add.s64 	%rd43, %rd2, %rd42;
	ld.global.f64 	%fd57, [%rd43];
	mad.lo.s32 	%r62, %r69, %r33, %r9;
	mul.wide.s32 	%rd44, %r62, 8;
	add.s64 	%rd45, %rd1, %rd44;
	ld.global.f64 	%fd58, [%rd45];
	fma.rn.f64 	%fd66, %fd57, %fd58, %fd66;
$L__BB0_15:
	mad.lo.s32 	%r63, %r8, %r33, %r9;
	mul.wide.s32 	%rd46, %r63, 8;
	add.s64 	%rd47, %rd3, %rd46;
	st.global.f64 	[%rd47], %fd66;
	add.s32 	%r73, %r73, 1;
	setp.eq.s32 	%p19, %r73, %r4;
	@%p19 bra 	$L__BB0_24;
	bra.uni 	$L__BB0_4;
$L__BB0_16:
	add.s32 	%r47, %r3, -1;
	and.b32  	%r24, %r3, 3;
	setp.lt.u32 	%p5, %r47, 3;
	@%p5 bra 	$L__BB0_19;
	and.b32  	%r25, %r3, -4;
	mov.b32 	%r72, 0;
$L__BB0_18:
	.pragma "nounroll";
	mul.wide.s32 	%rd7, %r73, 8;
	add.s64 	%rd8, %rd3, %rd7;
	mov.b64 	%rd9, 0;
	st.global.u64 	[%rd8], %rd9;
	st.global.u64 	[%rd8+8], %rd9;
	st.global.u64 	[%rd8+16], %rd9;
	st.global.u64 	[%rd8+24], %rd9;
	add.s32 	%r73, %r73, 4;
	add.s32 	%r72, %r72, 4;
	setp.ne.s32 	%p6, %r72, %r25;
	@%p6 bra 	$L__BB0_18;
$L__BB0_19:
	setp.eq.s32 	%p7, %r24, 0;
	@%p7 bra 	$L__BB0_24;
	setp.eq.s32 	%p8, %r24, 1;
	@%p8 bra 	$L__BB0_22;
	mul.wide.s32 	%rd10, %r73, 8;
	add.s64 	%rd11, %rd3, %rd10;
	mov.b64 	%rd12, 0;
	st.global.u64 	[%rd11], %rd12;
	st.global.u64 	[%rd11+8], %rd12;
	add.s32 	%r73, %r73, 2;
$L__BB0_22:
	and.b32  	%r49, %r3, 1;
	setp.eq.b32 	%p9, %r49, 1;
	not.pred 	%p10, %p9;
	@%p10 bra 	$L__BB0_24;
	mul.wide.s32 	%rd13, %r73, 8;
	add.s64 	%rd14, %rd3, %rd13;
	mov.b64 	%rd15, 0;
	st.global.u64 	[%rd14], %rd15;
$L__BB0_24:
	ret;

}


// ===== COMPILED SASS (sm_100) =====

	.target	sm_100

	.elftype	@"ET_EXEC"


//--------------------- .note.nv.tkinfo           --------------------------
	.section	.note.nv.tkinfo,"",@"SHT_NOTE"
	.sectionflags	@"SHF_NOTE_NV_TKINFO"
	.tkinfo
        /*0018*/ 	.word	0x00000002
        /*0030*/ 	.string	""
        /*0030*/ 	.string	"ptxas"
        /*0030*/ 	.string	"Cuda compilation tools, release 13.0, V13.0.88"
        /*0030*/ 	.string	"Build cuda_13.0.r13.0/compiler.36424714_0"
        /*0030*/ 	.string	"-arch sm_100 -m 64 "



//--------------------- .note.nv.cuinfo           --------------------------
	.section	.note.nv.cuinfo,"",@"SHT_NOTE"
	.sectionflags	@"SHF_NOTE_NV_CUINFO"
        /*0018*/ 	.short	0x0002
        /*001a*/ 	.short	0x0064
        /*001c*/ 	.short	0x0082
	.zero		2


//--------------------- .nv.info                  --------------------------
	.section	.nv.info,"",@"SHT_CUDA_INFO"
	.align	4


	//----- nvinfo : EIATTR_REGCOUNT
	.align		4
        /*0000*/ 	.byte	0x04, 0x2f
        /*0002*/ 	.short	(.L_1 - .L_0)
	.align		4
.L_0:
        /*0004*/ 	.word	index@(_Z11matrixMult2PdS_S_iiiii)
        /*0008*/ 	.word	0x00000020


	//----- nvinfo : EIATTR_FRAME_SIZE
	.align		4
.L_1:
        /*000c*/ 	.byte	0x04, 0x11
        /*000e*/ 	.short	(.L_3 - .L_2)
	.align		4
.L_2:
        /*0010*/ 	.word	index@(_Z11matrixMult2PdS_S_iiiii)
        /*0014*/ 	.word	0x00000000


	//----- nvinfo : EIATTR_MIN_STACK_SIZE
	.align		4
.L_3:
        /*0018*/ 	.byte	0x04, 0x12
        /*001a*/ 	.short	(.L_5 - .L_4)
	.align		4
.L_4:
        /*001c*/ 	.word	index@(_Z11matrixMult2PdS_S_iiiii)
        /*0020*/ 	.word	0x00000000
.L_5:


//--------------------- .nv.compat                --------------------------
	.section	.nv.compat,"",@"SHT_CUDA_COMPAT_INFO"
	.align	4
        /*0000*/ 	.byte	0x02, 0x09, 0x00, 0x00, 0x02, 0x02, 0x01, 0x00, 0x02, 0x05, 0x05, 0x00, 0x03, 0x07, 0x01, 0x01
        /*0010*/ 	.byte	0x02, 0x03, 0x00, 0x00, 0x02, 0x06, 0x01, 0x00, 0x04, 0x0b, 0x08, 0x00, 0x01, 0x00, 0x00, 0x00
        /*0020*/ 	.byte	0x00, 0x00, 0x00, 0x00


//--------------------- .nv.info._Z11matrixMult2PdS_S_iiiii --------------------------
	.section	.nv.info._Z11matrixMult2PdS_S_iiiii,"",@"SHT_CUDA_INFO"
	.sectionflags	@""
	.align	4


	//----- nvinfo : EIATTR_CUDA_API_VERSION
	.align		4
        /*0000*/ 	.byte	0x04, 0x37
        /*0002*/ 	.short	(.L_7 - .L_6)
.L_6:
        /*0004*/ 	.word	0x00000082


	//----- nvinfo : EIATTR_KPARAM_INFO
	.align		4
.L_7:
        /*0008*/ 	.byte	0x04, 0x17
        /*000a*/ 	.short	(.L_9 - .L_8)
.L_8:
        /*000c*/ 	.word	0x00000000
        /*0010*/ 	.short	0x0007
        /*0012*/ 	.short	0x0028
        /*0014*/ 	.byte	0x00, 0xf0, 0x11, 0x00


	//----- nvinfo : EIATTR_KPARAM_INFO
	.align		4
.L_9:
        /*0018*/ 	.byte	0x04, 0x17
        /*001a*/ 	.short	(.L_11 - .L_10)
.L_10:
        /*001c*/ 	.word	0x00000000
        /*0020*/ 	.short	0x0006
        /*0022*/ 	.short	0x0024
        /*0024*/ 	.byte	0x00, 0xf0, 0x11, 0x00


	//----- nvinfo : EIATTR_KPARAM_INFO
	.align		4
.L_11:
        /*0028*/ 	.byte	0x04, 0x17
        /*002a*/ 	.short	(.L_13 - .L_12)
.L_12:
        /*002c*/ 	.word	0x00000000
        /*0030*/ 	.short	0x0005
        /*0032*/ 	.short	0x0020
        /*0034*/ 	.byte	0x00, 0xf0, 0x11, 0x00


	//----- nvinfo : EIATTR_KPARAM_INFO
	.align		4
.L_13:
        /*0038*/ 	.byte	0x04, 0x17
        /*003a*/ 	.short	(.L_15 - .L_14)
.L_14:
        /*003c*/ 	.word	0x00000000
        /*0040*/ 	.short	0x0004
        /*0042*/ 	.short	0x001c
        /*0044*/ 	.byte	0x00, 0xf0, 0x11, 0x00


	//----- nvinfo : EIATTR_KPARAM_INFO
	.align		4
.L_15:
        /*0048*/ 	.byte	0x04, 0x17
        /*004a*/ 	.short	(.L_17 - .L_16)
.L_16:
        /*004c*/ 	.word	0x00000000
        /*0050*/ 	.short	0x0003
        /*0052*/ 	.short	0x0018
        /*0054*/ 	.byte	0x00, 0xf0, 0x11, 0x00


	//----- nvinfo : EIATTR_KPARAM_INFO
	.align		4
.L_17:
        /*0058*/ 	.byte	0x04, 0x17
        /*005a*/ 	.short	(.L_19 - .L_18)
.L_18:
        /*005c*/ 	.word	0x00000000
        /*0060*/ 	.short	0x0002
        /*0062*/ 	.short	0x0010
        /*0064*/ 	.byte	0x00, 0xf5, 0x21, 0x00


	//----- nvinfo : EIATTR_KPARAM_INFO
	.align		4
.L_19:
        /*0068*/ 	.byte	0x04, 0x17
        /*006a*/ 	.short	(.L_21 - .L_20)
.L_20:
        /*006c*/ 	.word	0x00000000
        /*0070*/ 	.short	0x0001
        /*0072*/ 	.short	0x0008
        /*0074*/ 	.byte	0x00, 0xf5, 0x21, 0x00


	//----- nvinfo : EIATTR_KPARAM_INFO
	.align		4
.L_21:
        /*0078*/ 	.byte	0x04, 0x17
        /*007a*/ 	.short	(.L_23 - .L_22)
.L_22:
        /*007c*/ 	.word	0x00000000
        /*0080*/ 	.short	0x0000
        /*0082*/ 	.short	0x0000
        /*0084*/ 	.byte	0x00, 0xf5, 0x21, 0x00


	//----- nvinfo : EIATTR_SPARSE_MMA_MASK
	.align		4
.L_23:
        /*0088*/ 	.byte	0x03, 0x50
        /*008a*/ 	.short	0x0000


	//----- nvinfo : EIATTR_MAXREG_COUNT
	.align		4
        /*008c*/ 	.byte	0x03, 0x1b
        /*008e*/ 	.short	0x00ff


	//----- nvinfo : EIATTR_MERCURY_ISA_VERSION
	.align		4
        /*0090*/ 	.byte	0x03, 0x5f
        /*0092*/ 	.short	0x0101


	//----- nvinfo : EIATTR_VRC_CTA_INIT_COUNT
	.align		4
        /*0094*/ 	.byte	0x02, 0x4a
	.zero		1
	.zero		1


	//----- nvinfo : EIATTR_EXIT_INSTR_OFFSETS
	.align		4
        /*0098*/ 	.byte	0x04, 0x1c
        /*009a*/ 	.short	(.L_25 - .L_24)


	//   ....[0]....
.L_24:
        /*009c*/ 	.word	0x00000080


	//   ....[1]....
        /*00a0*/ 	.word	0x00000150


	//   ....[2]....
        /*00a4*/ 	.word	0x00000a70


	//   ....[3]....
        /*00a8*/ 	.word	0x00000bc0


	//   ....[4]....
        /*00ac*/ 	.word	0x00000c40


	//   ....[5]....
        /*00b0*/ 	.word	0x00000c90


	//----- nvinfo : EIATTR_CRS_STACK_SIZE
	.align		4
.L_25:
        /*00b4*/ 	.byte	0x04, 0x1e
        /*00b6*/ 	.short	(.L_27 - .L_26)
.L_26:
        /*00b8*/ 	.word	0x00000000


	//----- nvinfo : EIATTR_CBANK_PARAM_SIZE
	.align		4
.L_27:
        /*00bc*/ 	.byte	0x03, 0x19
        /*00be*/ 	.short	0x002c


	//----- nvinfo : EIATTR_PARAM_CBANK
	.align		4
        /*00c0*/ 	.byte	0x04, 0x0a
        /*00c2*/ 	.short	(.L_29 - .L_28)
	.align		4
.L_28:
        /*00c4*/ 	.word	index@(.nv.constant0._Z11matrixMult2PdS_S_iiiii)
        /*00c8*/ 	.short	0x0380
        /*00ca*/ 	.short	0x002c


	//----- nvinfo : EIATTR_SW_WAR
	.align		4
.L_29:
        /*00cc*/ 	.byte	0x04, 0x36
        /*00ce*/ 	.short	(.L_31 - .L_30)
.L_30:
        /*00d0*/ 	.word	0x00000008
.L_31:


//--------------------- .nv.callgraph             --------------------------
	.section	.nv.callgraph,"",@"SHT_CUDA_CALLGRAPH"
	.align	4
	.sectionentsize	8
	.align		4
        /*0000*/ 	.word	0x00000000
	.align		4
        /*0004*/ 	.word	0xffffffff
	.align		4
        /*0008*/ 	.word	0x00000000
	.align		4
        /*000c*/ 	.word	0xfffffffe
	.align		4
        /*0010*/ 	.word	0x00000000
	.align		4
        /*0014*/ 	.word	0xfffffffd
	.align		4
        /*0018*/ 	.word	0x00000000
	.align		4
        /*001c*/ 	.word	0xfffffffc


//--------------------- .text._Z11matrixMult2PdS_S_iiiii --------------------------
	.section	.text._Z11matrixMult2PdS_S_iiiii,"ax",@progbits
	.align	128
        .global         _Z11matrixMult2PdS_S_iiiii
        .type           _Z11matrixMult2PdS_S_iiiii,@function
        .size           _Z11matrixMult2PdS_S_iiiii,(.L_x_10 - _Z11matrixMult2PdS_S_iiiii)
        .other          _Z11matrixMult2PdS_S_iiiii,@"STO_CUDA_ENTRY STV_DEFAULT"
_Z11matrixMult2PdS_S_iiiii:
.text._Z11matrixMult2PdS_S_iiiii:
[----:B------:R-:W-:Y:S01]  /*0000*/  LDC R1, c[0x0][0x37c] ;  /* 0x0000df00ff017b82 */ /* 0x000fe20000000800 */
[----:B------:R-:W0:Y:S01]  /*0010*/  S2R R0, SR_CTAID.X ;  /* 0x0000000000007919 */ /* 0x000e220000002500 */
[----:B------:R-:W1:Y:S01]  /*0020*/  LDCU.64 UR4, c[0x0][0x398] ;  /* 0x00007300ff0477ac */ /* 0x000e620008000a00 */
[----:B------:R-:W0:Y:S01]  /*0030*/  S2R R3, SR_TID.X ;  /* 0x0000000000037919 */ /* 0x000e220000002100 */
[----:B------:R-:W0:Y:S01]  /*0040*/  LDCU UR6, c[0x0][0x360] ;  /* 0x00006c00ff0677ac */ /* 0x000e220008000800 */
[----:B-1----:R-:W-:Y:S01]  /*0050*/  UIMAD UR4, UR5, UR4, URZ ;  /* 0x00000004050472a4 */ /* 0x002fe2000f8e02ff */
[----:B0-----:R-:W-:-:S05]  /*0060*/  IMAD R0, R0, UR6, R3 ;  /* 0x0000000600007c24 */ /* 0x001fca000f8e0203 */
[----:B------:R-:W-:-:S13]  /*0070*/  ISETP.GE.AND P0, PT, R0, UR4, PT ;  /* 0x0000000400007c0c */ /* 0x000fda000bf06270 */
[----:B------:R-:W-:Y:S05]  /*0080*/  @P0 EXIT ;  /* 0x000000000000094d */ /* 0x000fea0003800000 */
[----:B------:R-:W0:Y:S01]  /*0090*/  LDCU UR4, c[0x0][0x3a8] ;  /* 0x00007500ff0477ac */ /* 0x000e220008000800 */
[----:B------:R-:W1:Y:S01]  /*00a0*/  LDCU UR5, c[0x0][0x3a4] ;  /* 0x00007480ff0577ac */ /* 0x000e620008000800 */
[C---:B0-----:R-:W-:Y:S02]  /*00b0*/  ISETP.GE.AND P0, PT, R0.reuse, UR4, PT ;  /* 0x0000000400007c0c */ /* 0x041fe4000bf06270 */
[C---:B------:R-:W-:Y:S01]  /*00c0*/  VIMNMX R2, PT, PT, R0.reuse, UR4, PT ;  /* 0x0000000400027c48 */ /* 0x040fe2000bfe0100 */
[----:B-1----:R-:W-:Y:S01]  /*00d0*/  UIADD3 UR6, UPT, UPT, UR5, 0x1, URZ ;  /* 0x0000000105067890 */ /* 0x002fe2000fffe0ff */
[----:B------:R-:W-:-:S03]  /*00e0*/  VIADDMNMX R3, R0, -UR4, RZ, !PT ;  /* 0x8000000400037c46 */ /* 0x000fc6000f8001ff */
[----:B------:R-:W-:Y:S02]  /*00f0*/  IMAD R2, R2, UR5, R2 ;  /* 0x0000000502027c24 */ /* 0x000fe4000f8e0202 */
[----:B------:R-:W-:Y:S02]  /*0100*/  MOV R9, UR6 ;  /* 0x0000000600097c02 */ /* 0x000fe40008000f00 */
[----:B------:R-:W-:Y:S02]  /*0110*/  IMAD R2, R3, UR5, R2 ;  /* 0x0000000503027c24 */ /* 0x000fe4000f8e0202 */
[----:B------:R-:W-:-:S05]  /*0120*/  @P0 IMAD R9, RZ, RZ, UR5 ;  /* 0x00000005ff090e24 */ /* 0x000fca000f8e02ff */
[----:B------:R-:W-:-:S04]  /*0130*/  IADD3 R0, PT, PT, R2, R9, RZ ;  /* 0x0000000902007210 */ /* 0x000fc80007ffe0ff */
[----:B------:R-:W-:-:S13]  /*0140*/  ISETP.GE.AND P0, PT, R2, R0, PT ;  /* 0x000000000200720c */ /* 0x000fda0003f06270 */
[----:B------:R-:W-:Y:S05]  /*0150*/  @P0 EXIT ;  /* 0x000000000000094d */ /* 0x000fea0003800000 */
[----:B------:R-:W0:Y:S01]  /*0160*/  LDCU UR4, c[0x0][0x3a0] ;  /* 0x00007400ff0477ac */ /* 0x000e220008000800 */
[----:B------:R-:W1:Y:S01]  /*0170*/  LDCU.64 UR8, c[0x0][0x358] ;  /* 0x00006b00ff0877ac */ /* 0x000e620008000a00 */
[----:B0-----:R-:W-:-:S09]  /*0180*/  UISETP.GE.AND UP0, UPT, UR4, 0x1, UPT ;  /* 0x000000010400788c */ /* 0x001fd2000bf06270 */
[----:B-1----:R-:W-:Y:S05]  /*0190*/  BRA.U !UP0, `(.L_x_0) ;  /* 0x00000009083c7547 */ /* 0x002fea000b800000 */
[----:B------:R-:W-:Y:S02]  /*01a0*/  ULOP3.LUT UR5, UR4, 0x7ffffff8, URZ, 0xc0, !UPT ;  /* 0x7ffffff804057892 */ /* 0x000fe4000f8ec0ff */
[----:B------:R-:W-:Y:S02]  /*01b0*/  ULOP3.LUT UR4, UR4, 0x7, URZ, 0xc0, !UPT ;  /* 0x0000000704047892 */ /* 0x000fe4000f8ec0ff */
[----:B------:R-:W-:-:S12]  /*01c0*/  UIADD3 UR6, UPT, UPT, -UR5, URZ, URZ ;  /* 0x000000ff05067290 */ /* 0x000fd8000fffe1ff */
.L_x_5:
[----:B0-----:R-:W0:Y:S01]  /*01d0*/  LDC R3, c[0x0][0x39c] ;  /* 0x0000e700ff037b82 */ /* 0x001e220000000800 */
[----:B------:R-:W-:Y:S01]  /*01e0*/  HFMA2 R25, -RZ, RZ, 0, 0 ;  /* 0x00000000ff197431 */ /* 0x000fe200000001ff */
[----:B------:R-:W-:Y:S02]  /*01f0*/  CS2R R20, SRZ ;  /* 0x0000000000147805 */ /* 0x000fe4000001ff00 */
[----:B0-----:R-:W-:-:S04]  /*0200*/  IABS R7, R3 ;  /* 0x0000000300077213 */ /* 0x001fc80000000000 */
[----:B------:R-:W0:Y:S08]  /*0210*/  I2F.RP R6, R7 ;  /* 0x0000000700067306 */ /* 0x000e300000209400 */
[----:B0-----:R-:W0:Y:S02]  /*0220*/  MUFU.RCP R6, R6 ;  /* 0x0000000600067308 */ /* 0x001e240000001000 */
[----:B0-----:R-:W-:-:S06]  /*0230*/  VIADD R4, R6, 0xffffffe ;  /* 0x0ffffffe06047836 */ /* 0x001fcc0000000000 */
[----:B------:R0:W1:Y:S02]  /*0240*/  F2I.FTZ.U32.TRUNC.NTZ R5, R4 ;  /* 0x0000000400057305 */ /* 0x000064000021f000 */
[----:B0-----:R-:W-:Y:S01]  /*0250*/  IMAD.MOV.U32 R4, RZ, RZ, RZ ;  /* 0x000000ffff047224 */ /* 0x001fe200078e00ff */
[----:B-1----:R-:W-:-:S05]  /*0260*/  IADD3 R8, PT, PT, RZ, -R5, RZ ;  /* 0x80000005ff087210 */ /* 0x002fca0007ffe0ff */
[----:B------:R-:W-:Y:S01]  /*0270*/  IMAD R9, R8, R7, RZ ;  /* 0x0000000708097224 */ /* 0x000fe200078e02ff */
[----:B------:R-:W-:-:S03]  /*0280*/  IABS R8, R2 ;  /* 0x0000000200087213 */ /* 0x000fc60000000000 */
[----:B------:R-:W-:Y:S02]  /*0290*/  IMAD.HI.U32 R5, R5, R9, R4 ;  /* 0x0000000905057227 */ /* 0x000fe400078e0004 */
[----:B------:R-:W0:Y:S04]  /*02a0*/  LDC R4, c[0x0][0x3a0] ;  /* 0x0000e800ff047b82 */ /* 0x000e280000000800 */
[----:B------:R-:W-:-:S05]  /*02b0*/  IMAD.HI.U32 R5, R5, R8, RZ ;  /* 0x0000000805057227 */ /* 0x000fca00078e00ff */
[----:B------:R-:W-:-:S05]  /*02c0*/  IADD3 R6, PT, PT, -R5, RZ, RZ ;  /* 0x000000ff05067210 */ /* 0x000fca0007ffe1ff */
[----:B------:R-:W-:-:S05]  /*02d0*/  IMAD R6, R7, R6, R8 ;  /* 0x0000000607067224 */ /* 0x000fca00078e0208 */
[----:B------:R-:W-:-:S13]  /*02e0*/  ISETP.GT.U32.AND P2, PT, R7, R6, PT ;  /* 0x000000060700720c */ /* 0x000fda0003f44070 */
[----:B------:R-:W-:Y:S01]  /*02f0*/  @!P2 IMAD.IADD R6, R6, 0x1, -R7 ;  /* 0x000000010606a824 */ /* 0x000fe200078e0a07 */
[----:B------:R-:W-:Y:S02]  /*0300*/  @!P2 IADD3 R5, PT, PT, R5, 0x1, RZ ;  /* 0x000000010505a810 */ /* 0x000fe40007ffe0ff */
[----:B------:R-:W-:Y:S02]  /*0310*/  ISETP.NE.AND P2, PT, R3, RZ, PT ;  /* 0x000000ff0300720c */ /* 0x000fe40003f45270 */
[----:B------:R-:W-:Y:S02]  /*0320*/  ISETP.GE.U32.AND P0, PT, R6, R7, PT ;  /* 0x000000070600720c */ /* 0x000fe40003f06070 */
[----:B------:R-:W-:-:S04]  /*0330*/  LOP3.LUT R6, R2, R3, RZ, 0x3c, !PT ;  /* 0x0000000302067212 */ /* 0x000fc800078e3cff */
[----:B------:R-:W-:-:S07]  /*0340*/  ISETP.GE.AND P1, PT, R6, RZ, PT ;  /* 0x000000ff0600720c */ /* 0x000fce0003f26270 */
[----:B------:R-:W-:Y:S01]  /*0350*/  @P0 VIADD R5, R5, 0x1 ;  /* 0x0000000105050836 */ /* 0x000fe20000000000 */
[----:B0-----:R-:W-:-:S05]  /*0360*/  ISETP.GE.U32.AND P0, PT, R4, 0x8, PT ;  /* 0x000000080400780c */ /* 0x001fca0003f06070 */
[----:B------:R-:W-:Y:S02]  /*0370*/  @!P1 IADD3 R5, PT, PT, -R5, RZ, RZ ;  /* 0x000000ff05059210 */ /* 0x000fe40007ffe1ff */
[----:B------:R-:W-:-:S05]  /*0380*/  @!P2 LOP3.LUT R5, RZ, R3, RZ, 0x33, !PT ;  /* 0x00000003ff05a212 */ /* 0x000fca00078e33ff */
[----:B------:R-:W-:Y:S02]  /*0390*/  IMAD.MOV R24, RZ, RZ, -R5 ;  /* 0x000000ffff187224 */ /* 0x000fe400078e0a05 */
[----:B------:R-:W-:Y:S02]  /*03a0*/  IMAD R26, R5, R4, RZ ;  /* 0x00000004051a7224 */ /* 0x000fe400078e02ff */
[----:B------:R-:W-:Y:S01]  /*03b0*/  IMAD R24, R3, R24, R2 ;  /* 0x0000001803187224 */ /* 0x000fe200078e0202 */
[----:B------:R-:W-:Y:S06]  /*03c0*/  @!P0 BRA `(.L_x_1) ;  /* 0x0000000000b48947 */ /* 0x000fec0003800000 */
[----:B------:R-:W-:Y:S01]  /*03d0*/  IMAD.MOV.U32 R22, RZ, RZ, R26 ;  /* 0x000000ffff167224 */ /* 0x000fe200078e001a */
[----:B------:R-:W-:Y:S02]  /*03e0*/  MOV R28, R24 ;  /* 0x00000018001c7202 */ /* 0x000fe40000000f00 */
[----:B------:R-:W-:Y:S02]  /*03f0*/  CS2R R20, SRZ ;  /* 0x0000000000147805 */ /* 0x000fe4000001ff00 */
[----:B------:R-:W-:Y:S01]  /*0400*/  LOP3.LUT R25, R4, 0x7ffffff8, RZ, 0xc0, !PT ;  /* 0x7ffffff804197812 */ /* 0x000fe200078ec0ff */
[----:B------:R-:W-:-:S06]  /*0410*/  UMOV UR5, UR6 ;  /* 0x0000000600057c82 */ /* 0x000fcc0008000000 */
.L_x_2:
[----:B------:R-:W0:Y:S08]  /*0420*/  LDC.64 R6, c[0x0][0x380] ;  /* 0x0000e000ff067b82 */ /* 0x000e300000000a00 */
[----:B------:R-:W1:Y:S01]  /*0430*/  LDC.64 R8, c[0x0][0x388] ;  /* 0x0000e200ff087b82 */ /* 0x000e620000000a00 */
[----:B0-----:R-:W-:-:S05]  /*0440*/  IMAD.WIDE R6, R22, 0x8, R6 ;  /* 0x0000000816067825 */ /* 0x001fca00078e0206 */
[----:B------:R-:W2:Y:S01]  /*0450*/  LDG.E.64 R16, desc[UR8][R6.64] ;  /* 0x0000000806107981 */ /* 0x000ea2000c1e1b00 */
[----:B-1----:R-:W-:-:S03]  /*0460*/  IMAD.WIDE R8, R28, 0x8, R8 ;  /* 0x000000081c087825 */ /* 0x002fc600078e0208 */
[----:B------:R-:W3:Y:S04]  /*0470*/  LDG.E.64 R12, desc[UR8][R6.64+0x8] ;  /* 0x00000808060c7981 */ /* 0x000ee8000c1e1b00 */
[----:B------:R-:W2:Y:S01]  /*0480*/  LDG.E.64 R14, desc[UR8][R8.64] ;  /* 0x00000008080e7981 */ /* 0x000ea2000c1e1b00 */
[----:B------:R-:W-:-:S05]  /*0490*/  IMAD.WIDE R10, R3, 0x8, R8 ;  /* 0x00000008030a7825 */ /* 0x000fca00078e0208 */
[----:B------:R0:W3:Y:S02]  /*04a0*/  LDG.E.64 R8, desc[UR8][R10.64] ;  /* 0x000000080a087981 */ /* 0x0000e4000c1e1b00 */
[C---:B0-----:R-:W-:Y:S01]  /*04b0*/  IMAD.WIDE R10, R3.reuse, 0x8, R10 ;  /* 0x00000008030a7825 */ /* 0x041fe200078e020a */
[----:B--2---:R-:W-:Y:S01]  /*04c0*/  DFMA R20, R16, R14, R20 ;  /* 0x0000000e1014722b */ /* 0x004fe20000000014 */
[----:B------:R-:W2:Y:S04]  /*04d0*/  LDG.E.64 R14, desc[UR8][R6.64+0x10] ;  /* 0x00001008060e7981 */ /* 0x000ea8000c1e1b00 */
[----:B------:R-:W2:Y:S01]  /*04e0*/  LDG.E.64 R16, desc[UR8][R10.64] ;  /* 0x000000080a107981 */ /* 0x000ea2000c1e1b00 */
[C---:B------:R-:W-:Y:S02]  /*04f0*/  IMAD.WIDE R18, R3.reuse, 0x8, R10 ;  /* 0x0000000803127825 */ /* 0x040fe400078e020a */
[----:B---3--:R-:W-:Y:S01]  /*0500*/  DFMA R20, R12, R8, R20 ;  /* 0x000000080c14722b */ /* 0x008fe20000000014 */
[----:B------:R-:W3:Y:S04]  /*0510*/  LDG.E.64 R12, desc[UR8][R6.64+0x18] ;  /* 0x00001808060c7981 */ /* 0x000ee8000c1e1b00 */
[----:B------:R0:W3:Y:S02]  /*0520*/  LDG.E.64 R8, desc[UR8][R18.64] ;  /* 0x0000000812087981 */ /* 0x0000e4000c1e1b00 */
[C---:B0-----:R-:W-:Y:S01]  /*0530*/  IMAD.WIDE R18, R3.reuse, 0x8, R18 ;  /* 0x0000000803127825 */ /* 0x041fe200078e0212 */
[----:B--2---:R-:W-:Y:S01]  /*0540*/  DFMA R20, R14, R16, R20 ;  /* 0x000000100e14722b */ /* 0x004fe20000000014 */
[----:B------:R-:W2:Y:S04]  /*0550*/  LDG.E.64 R16, desc[UR8][R6.64+0x20] ;  /* 0x0000200806107981 */ /* 0x000ea8000c1e1b00 */
[----:B------:R-:W2:Y:S01]  /*0560*/  LDG.E.64 R14, desc[UR8][R18.64] ;  /* 0x00000008120e7981 */ /* 0x000ea2000c1e1b00 */
[----:B------:R-:W-:-:S02]  /*0570*/  IMAD.WIDE R10, R3, 0x8, R18 ;  /* 0x00000008030a7825 */ /* 0x000fc400078e0212 */
[----:B---3--:R-:W-:Y:S01]  /*0580*/  DFMA R20, R12, R8, R20 ;  /* 0x000000080c14722b */ /* 0x008fe20000000014 */
[----:B------:R-:W3:Y:S04]  /*0590*/  LDG.E.64 R12, desc[UR8][R6.64+0x28] ;  /* 0x00002808060c7981 */ /* 0x000ee8000c1e1b00 */
[----:B------:R0:W3:Y:S02]  /*05a0*/  LDG.E.64 R8, desc[UR8][R10.64] ;  /* 0x000000080a087981 */ /* 0x0000e4000c1e1b00 */
[----:B0-----:R-:W-:-:S04]  /*05b0*/  IMAD.WIDE R10, R3, 0x8, R10 ;  /* 0x00000008030a7825 */ /* 0x001fc800078e020a */
[----:B------:R-:W-:-:S06]  /*05c0*/  IMAD.WIDE R18, R3, 0x8, R10 ;  /* 0x0000000803127825 */ /* 0x000fcc00078e020a */
[----:B------:R-:W4:Y:S01]  /*05d0*/  LDG.E.64 R18, desc[UR8][R18.64] ;  /* 0x0000000812127981 */ /* 0x000f22000c1e1b00 */
[----:B--2---:R-:W-:-:S03]  /*05e0*/  DFMA R20, R16, R14, R20 ;  /* 0x0000000e1014722b */ /* 0x004fc60000000014 */
[----:B------:R-:W2:Y:S04]  /*05f0*/  LDG.E.64 R16, desc[UR8][R6.64+0x30] ;  /* 0x0000300806107981 */ /* 0x000ea8000c1e1b00 */
[----:B------:R-:W2:Y:S04]  /*0600*/  LDG.E.64 R14, desc[UR8][R10.64] ;  /* 0x000000080a0e7981 */ /* 0x000ea8000c1e1b00 */
[----:B------:R-:W4:Y:S01]  /*0610*/  LDG.E.64 R6, desc[UR8][R6.64+0x38] ;  /* 0x0000380806067981 */ /* 0x000f22000c1e1b00 */
[----:B---3--:R-:W-:Y:S01]  /*0620*/  DFMA R8, R12, R8, R20 ;  /* 0x000000080c08722b */ /* 0x008fe20000000014 */
[----:B------:R-:W-:-:S04]  /*0630*/  UIADD3 UR5, UPT, UPT, UR5, 0x8, URZ ;  /* 0x0000000805057890 */ /* 0x000fc8000fffe0ff */
[----:B------:R-:W-:Y:S01]  /*0640*/  UISETP.NE.AND UP0, UPT, UR5, URZ, UPT ;  /* 0x000000ff0500728c */ /* 0x000fe2000bf05270 */
[----:B------:R-:W-:Y:S01]  /*0650*/  IADD3 R22, PT, PT, R22, 0x8, RZ ;  /* 0x0000000816167810 */ /* 0x000fe20007ffe0ff */
[----:B------:R-:W-:Y:S01]  /*0660*/  IMAD R28, R3, 0x8, R28 ;  /* 0x00000008031c7824 */ /* 0x000fe200078e021c */
[----:B--2---:R-:W-:-:S08]  /*0670*/  DFMA R8, R16, R14, R8 ;  /* 0x0000000e1008722b */ /* 0x004fd00000000008 */
[----:B----4-:R-:W-:Y:S01]  /*0680*/  DFMA R20, R6, R18, R8 ;  /* 0x000000120614722b */ /* 0x010fe20000000008 */
[----:B------:R-:W-:Y:S10]  /*0690*/  BRA.U UP0, `(.L_x_2) ;  /* 0xfffffffd00607547 */ /* 0x000ff4000b83ffff */
.L_x_1:
[----:B------:R-:W-:-:S09]  /*06a0*/  UISETP.NE.AND UP0, UPT, UR4, URZ, UPT ;  /* 0x000000ff0400728c */ /* 0x000fd2000bf05270 */
[----:B------:R-:W-:Y:S05]  /*06b0*/  BRA.U !UP0, `(.L_x_3) ;  /* 0x0000000108d47547 */ /* 0x000fea000b800000 */
[----:B------:R-:W-:-:S04]  /*06c0*/  UIADD3 UR5, UPT, UPT, UR4, -0x1, URZ ;  /* 0xffffffff04057890 */ /* 0x000fc8000fffe0ff */
[----:B------:R-:W-:-:S09]  /*06d0*/  UISETP.GE.U32.AND UP0, UPT, UR5, 0x3, UPT ;  /* 0x000000030500788c */ /* 0x000fd2000bf06070 */
[----:B------:R-:W-:Y:S05]  /*06e0*/  BRA.U !UP0, `(.L_x_4) ;  /* 0x0000000108587547 */ /* 0x000fea000b800000 */
[----:B------:R-:W0:Y:S01]  /*06f0*/  LDC.64 R28, c[0x0][0x380] ;  /* 0x0000e000ff1c7b82 */ /* 0x000e220000000a00 */
[----:B------:R-:W-:Y:S01]  /*0700*/  IADD3 R7, PT, PT, R26, R25, RZ ;  /* 0x000000191a077210 */ /* 0x000fe20007ffe0ff */
[----:B------:R-:W-:-:S06]  /*0710*/  IMAD R9, R25, R3, R24 ;  /* 0x0000000319097224 */ /* 0x000fcc00078e0218 */
[----:B------:R-:W1:Y:S01]  /*0720*/  LDC.64 R10, c[0x0][0x388] ;  /* 0x0000e200ff0a7b82 */ /* 0x000e620000000a00 */
[----:B0-----:R-:W-:-:S05]  /*0730*/  IMAD.WIDE R28, R7, 0x8, R28 ;  /* 0x00000008071c7825 */ /* 0x001fca00078e021c */
[----:B------:R-:W2:Y:S01]  /*0740*/  LDG.E.64 R16, desc[UR8][R28.64] ;  /* 0x000000081c107981 */ /* 0x000ea2000c1e1b00 */
[----:B-1----:R-:W-:-:S03]  /*0750*/  IMAD.WIDE R10, R9, 0x8, R10 ;  /* 0x00000008090a7825 */ /* 0x002fc600078e020a */
[----:B------:R-:W3:Y:S04]  /*0760*/  LDG.E.64 R12, desc[UR8][R28.64+0x8] ;  /* 0x000008081c0c7981 */ /* 0x000ee8000c1e1b00 */
[----:B------:R-:W2:Y:S01]  /*0770*/  LDG.E.64 R18, desc[UR8][R10.64] ;  /* 0x000000080a127981 */ /* 0x000ea2000c1e1b00 */
[----:B------:R-:W-:-:S05]  /*0780*/  IMAD.WIDE R8, R3, 0x8, R10 ;  /* 0x0000000803087825 */ /* 0x000fca00078e020a */
[----:B------:R-:W3:Y:S01]  /*0790*/  LDG.E.64 R14, desc[UR8][R8.64] ;  /* 0x00000008080e7981 */ /* 0x000ee2000c1e1b00 */
[----:B------:R-:W-:-:S05]  /*07a0*/  IMAD.WIDE R6, R3, 0x8, R8 ;  /* 0x0000000803067825 */ /* 0x000fca00078e0208 */
[----:B------:R-:W4:Y:S01]  /*07b0*/  LDG.E.64 R10, desc[UR8][R6.64] ;  /* 0x00000008060a7981 */ /* 0x000f22000c1e1b00 */
[----:B------:R-:W-:-:S03]  /*07c0*/  IMAD.WIDE R22, R3, 0x8, R6 ;  /* 0x0000000803167825 */ /* 0x000fc600078e0206 */
[----:B------:R-:W4:Y:S04]  /*07d0*/  LDG.E.64 R8, desc[UR8][R28.64+0x10] ;  /* 0x000010081c087981 */ /* 0x000f28000c1e1b00 */
[----:B------:R-:W5:Y:S04]  /*07e0*/  LDG.E.64 R22, desc[UR8][R22.64] ;  /* 0x0000000816167981 */ /* 0x000f68000c1e1b00 */
[----:B------:R-:W5:Y:S01]  /*07f0*/  LDG.E.64 R6, desc[UR8][R28.64+0x18] ;  /* 0x000018081c067981 */ /* 0x000f62000c1e1b00 */
[----:B------:R-:W-:Y:S01]  /*0800*/  IADD3 R25, PT, PT, R25, 0x4, RZ ;  /* 0x0000000419197810 */ /* 0x000fe20007ffe0ff */
[----:B--2---:R-:W-:-:S08]  /*0810*/  DFMA R16, R16, R18, R20 ;  /* 0x000000121010722b */ /* 0x004fd00000000014 */
[----:B---3--:R-:W-:-:S08]  /*0820*/  DFMA R12, R12, R14, R16 ;  /* 0x0000000e0c0c722b */ /* 0x008fd00000000010 */
[----:B----4-:R-:W-:-:S08]  /*0830*/  DFMA R10, R8, R10, R12 ;  /* 0x0000000a080a722b */ /* 0x010fd0000000000c */
[----:B-----5:R-:W-:-:S11]  /*0840*/  DFMA R20, R6, R22, R10 ;  /* 0x000000160614722b */ /* 0x020fd6000000000a */
.L_x_4:
[----:B------:R-:W-:-:S13]  /*0850*/  LOP3.LUT P0, R6, R4, 0x3, RZ, 0xc0, !PT ;  /* 0x0000000304067812 */ /* 0x000fda000780c0ff */
[----:B------:R-:W-:Y:S05]  /*0860*/  @!P0 BRA `(.L_x_3) ;  /* 0x0000000000688947 */ /* 0x000fea0003800000 */
[----:B------:R-:W0:Y:S01]  /*0870*/  LDC.64 R16, c[0x0][0x380] ;  /* 0x0000e000ff107b82 */ /* 0x000e220000000a00 */
[----:B------:R-:W-:Y:S02]  /*0880*/  ISETP.NE.AND P0, PT, R6, 0x1, PT ;  /* 0x000000010600780c */ /* 0x000fe40003f05270 */
[----:B------:R-:W-:-:S04]  /*0890*/  LOP3.LUT R4, R4, 0x1, RZ, 0xc0, !PT ;  /* 0x0000000104047812 */ /* 0x000fc800078ec0ff */
[----:B------:R-:W-:Y:S01]  /*08a0*/  ISETP.NE.U32.AND P1, PT, R4, 0x1, PT ;  /* 0x000000010400780c */ /* 0x000fe20003f25070 */
[----:B------:R-:W1:Y:S06]  /*08b0*/  LDC.64 R10, c[0x0][0x388] ;  /* 0x0000e200ff0a7b82 */ /* 0x000e6c0000000a00 */
[----:B------:R-:W-:Y:S02]  /*08c0*/  @P0 IMAD.IADD R13, R26, 0x1, R25 ;  /* 0x000000011a0d0824 */ /* 0x000fe400078e0219 */
[----:B------:R-:W2:Y:S01]  /*08d0*/  LDC.64 R8, c[0x0][0x380] ;  /* 0x0000e000ff087b82 */ /* 0x000ea20000000a00 */
[----:B------:R-:W-:-:S07]  /*08e0*/  @P0 IMAD R23, R25, R3, R24 ;  /* 0x0000000319170224 */ /* 0x000fce00078e0218 */
[----:B------:R-:W3:Y:S01]  /*08f0*/  LDC.64 R6, c[0x0][0x388] ;  /* 0x0000e200ff067b82 */ /* 0x000ee20000000a00 */
[----:B0-----:R-:W-:Y:S01]  /*0900*/  @P0 IMAD.WIDE R16, R13, 0x8, R16 ;  /* 0x000000080d100825 */ /* 0x001fe200078e0210 */
[----:B------:R-:W-:-:S04]  /*0910*/  @P0 IADD3 R25, PT, PT, R25, 0x2, RZ ;  /* 0x0000000219190810 */ /* 0x000fc80007ffe0ff */
[----:B------:R-:W4:Y:S01]  /*0920*/  @P0 LDG.E.64 R12, desc[UR8][R16.64] ;  /* 0x00000008100c0981 */ /* 0x000f22000c1e1b00 */
[----:B-1----:R-:W-:-:S03]  /*0930*/  @P0 IMAD.WIDE R22, R23, 0x8, R10 ;  /* 0x0000000817160825 */ /* 0x002fc600078e020a */
[----:B------:R-:W5:Y:S04]  /*0940*/  @P0 LDG.E.64 R18, desc[UR8][R16.64+0x8] ;  /* 0x0000080810120981 */ /* 0x000f68000c1e1b00 */
[----:B------:R-:W4:Y:S01]  /*0950*/  @P0 LDG.E.64 R10, desc[UR8][R22.64] ;  /* 0x00000008160a0981 */ /* 0x000f22000c1e1b00 */
[----:B------:R-:W-:Y:S01]  /*0960*/  @P0 IMAD.WIDE R14, R3, 0x8, R22 ;  /* 0x00000008030e0825 */ /* 0x000fe200078e0216 */
[----:B------:R-:W-:-:S03]  /*0970*/  @!P1 IADD3 R27, PT, PT, R26, R25, RZ ;  /* 0x000000191a1b9210 */ /* 0x000fc60007ffe0ff */
[----:B------:R-:W-:Y:S02]  /*0980*/  @!P1 IMAD R25, R25, R3, R24 ;  /* 0x0000000319199224 */ /* 0x000fe400078e0218 */
[----:B------:R-:W5:Y:S01]  /*0990*/  @P0 LDG.E.64 R14, desc[UR8][R14.64] ;  /* 0x000000080e0e0981 */ /* 0x000f62000c1e1b00 */
[----:B--2---:R-:W-:-:S04]  /*09a0*/  @!P1 IMAD.WIDE R8, R27, 0x8, R8 ;  /* 0x000000081b089825 */ /* 0x004fc800078e0208 */
[----:B---3--:R-:W-:Y:S02]  /*09b0*/  @!P1 IMAD.WIDE R6, R25, 0x8, R6 ;  /* 0x0000000819069825 */ /* 0x008fe400078e0206 */
[----:B------:R-:W2:Y:S04]  /*09c0*/  @!P1 LDG.E.64 R8, desc[UR8][R8.64] ;  /* 0x0000000808089981 */ /* 0x000ea8000c1e1b00 */
[----:B------:R-:W2:Y:S01]  /*09d0*/  @!P1 LDG.E.64 R6, desc[UR8][R6.64] ;  /* 0x0000000806069981 */ /* 0x000ea2000c1e1b00 */
[----:B----4-:R-:W-:-:S08]  /*09e0*/  @P0 DFMA R10, R12, R10, R20 ;  /* 0x0000000a0c0a022b */ /* 0x010fd00000000014 */
[----:B-----5:R-:W-:-:S08]  /*09f0*/  @P0 DFMA R20, R18, R14, R10 ;  /* 0x0000000e1214022b */ /* 0x020fd0000000000a */
[----:B--2---:R-:W-:-:S11]  /*0a00*/  @!P1 DFMA R20, R8, R6, R20 ;  /* 0x000000060814922b */ /* 0x004fd60000000014 */
.L_x_3:
[----:B------:R-:W0:Y:S01]  /*0a10*/  LDC.64 R6, c[0x0][0x390] ;  /* 0x0000e400ff067b82 */ /* 0x000e220000000a00 */
[----:B------:R-:W-:Y:S02]  /*0a20*/  VIADD R2, R2, 0x1 ;  /* 0x0000000102027836 */ /* 0x000fe40000000000 */
[----:B------:R-:W-:-:S03]  /*0a30*/  IMAD R5, R5, R3, R24 ;  /* 0x0000000305057224 */ /* 0x000fc600078e0218 */
[----:B------:R-:W-:Y:S01]  /*0a40*/  ISETP.NE.AND P0, PT, R2, R0, PT ;  /* 0x000000000200720c */ /* 0x000fe20003f05270 */
[----:B0-----:R-:W-:-:S05]  /*0a50*/  IMAD.WIDE R4, R5, 0x8, R6 ;  /* 0x0000000805047825 */ /* 0x001fca00078e0206 */
[----:B------:R0:W-:Y:S07]  /*0a60*/  STG.E.64 desc[UR8][R4.64], R20 ;  /* 0x0000001404007986 */ /* 0x0001ee000c101b08 */
[----:B------:R-:W-:Y:S05]  /*0a70*/  @!P0 EXIT ;  /* 0x000000000000894d */ /* 0x000fea0003800000 */
[----:B------:R-:W-:Y:S05]  /*0a80*/  BRA `(.L_x_5) ;  /* 0xfffffff400d07947 */ /* 0x000fea000383ffff */
.L_x_0:
[C---:B------:R-:W-:Y:S01]  /*0a90*/  IADD3 R0, PT, PT, R9.reuse, -0x1, RZ ;  /* 0xffffffff09007810 */ /* 0x040fe20007ffe0ff */
[----:B------:R-:W-:Y:S01]  /*0aa0*/  BSSY.RECONVERGENT B0, `(.L_x_6) ;  /* 0x0000011000007945 */ /* 0x000fe20003800200 */
[----:B------:R-:W-:Y:S02]  /*0ab0*/  LOP3.LUT R8, R9, 0x3, RZ, 0xc0, !PT ;  /* 0x0000000309087812 */ /* 0x000fe400078ec0ff */
[----:B------:R-:W-:Y:S02]  /*0ac0*/  ISETP.GE.U32.AND P0, PT, R0, 0x3, PT ;  /* 0x000000030000780c */ /* 0x000fe40003f06070 */
[----:B------:R-:W-:-:S11]  /*0ad0*/  ISETP.NE.AND P1, PT, R8, RZ, PT ;  /* 0x000000ff0800720c */ /* 0x000fd60003f25270 */
[----:B------:R-:W-:Y:S05]  /*0ae0*/  @!P0 BRA `(.L_x_7) ;  /* 0x0000000000308947 */ /* 0x000fea0003800000 */
[----:B------:R-:W0:Y:S01]  /*0af0*/  LDC.64 R6, c[0x0][0x390] ;  /* 0x0000e400ff067b82 */ /* 0x000e220000000a00 */
[----:B------:R-:W-:Y:S02]  /*0b00*/  LOP3.LUT R3, R9, 0xfffffffc, RZ, 0xc0, !PT ;  /* 0xfffffffc09037812 */ /* 0x000fe400078ec0ff */
[----:B------:R-:W-:-:S07]  /*0b10*/  MOV R0, RZ ;  /* 0x000000ff00007202 */ /* 0x000fce0000000f00 */
.L_x_8:
[C---:B01----:R-:W-:Y:S01]  /*0b20*/  IMAD.WIDE R4, R2.reuse, 0x8, R6 ;  /* 0x0000000802047825 */ /* 0x043fe200078e0206 */
[----:B------:R-:W-:-:S03]  /*0b30*/  IADD3 R2, PT, PT, R2, 0x4, RZ ;  /* 0x0000000402027810 */ /* 0x000fc60007ffe0ff */
[----:B------:R-:W-:Y:S01]  /*0b40*/  VIADD R0, R0, 0x4 ;  /* 0x0000000400007836 */ /* 0x000fe20000000000 */
[----:B------:R1:W-:Y:S04]  /*0b50*/  STG.E.64 desc[UR8][R4.64], RZ ;  /* 0x000000ff04007986 */ /* 0x0003e8000c101b08 */
[----:B------:R1:W-:Y:S01]  /*0b60*/  STG.E.64 desc[UR8][R4.64+0x8], RZ ;  /* 0x000008ff04007986 */ /* 0x0003e2000c101b08 */
[----:B------:R-:W-:-:S03]  /*0b70*/  ISETP.NE.AND P0, PT, R0, R3, PT ;  /* 0x000000030000720c */ /* 0x000fc60003f05270 */
[----:B------:R1:W-:Y:S04]  /*0b80*/  STG.E.64 desc[UR8][R4.64+0x10], RZ ;  /* 0x000010ff04007986 */ /* 0x0003e8000c101b08 */
[----:B------:R1:W-:Y:S06]  /*0b90*/  STG.E.64 desc[UR8][R4.64+0x18], RZ ;  /* 0x000018ff04007986 */ /* 0x0003ec000c101b08 */
[----:B------:R-:W-:Y:S05]  /*0ba0*/  @P0 BRA `(.L_x_8) ;  /* 0xfffffffc00dc0947 */ /* 0x000fea000383ffff */
.L_x_7:
[----:B------:R-:W-:Y:S05]  /*0bb0*/  BSYNC.RECONVERGENT B0 ;  /* 0x0000000000007941 */ /* 0x000fea0003800200 */
.L_x_6:
[----:B------:R-:W-:Y:S05]  /*0bc0*/  @!P1 EXIT ;  /* 0x000000000000994d */ /* 0x000fea0003800000 */
[----:B------:R-:W-:Y:S02]  /*0bd0*/  ISETP.NE.AND P0, PT, R8, 0x1, PT ;  /* 0x000000010800780c */ /* 0x000fe40003f05270 */
[----:B------:R-:W-:-:S04]  /*0be0*/  LOP3.LUT R9, R9, 0x1, RZ, 0xc0, !PT ;  /* 0x0000000109097812 */ /* 0x000fc800078ec0ff */
[----:B------:R-:W-:-:S07]  /*0bf0*/  ISETP.NE.U32.AND P1, PT, R9, 0x1, PT ;  /* 0x000000010900780c */ /* 0x000fce0003f25070 */
[----:B-1----:R-:W0:Y:S02]  /*0c00*/  @P0 LDC.64 R4, c[0x0][0x390] ;  /* 0x0000e400ff040b82 */ /* 0x002e240000000a00 */
[----:B0-----:R-:W-:-:S05]  /*0c10*/  @P0 IMAD.WIDE R4, R2, 0x8, R4 ;  /* 0x0000000802040825 */ /* 0x001fca00078e0204 */
[----:B------:R0:W-:Y:S04]  /*0c20*/  @P0 STG.E.64 desc[UR8][R4.64], RZ ;  /* 0x000000ff04000986 */ /* 0x0001e8000c101b08 */
[----:B------:R0:W-:Y:S01]  /*0c30*/  @P0 STG.E.64 desc[UR8][R4.64+0x8], RZ ;  /* 0x000008ff04000986 */ /* 0x0001e2000c101b08 */
[----:B------:R-:W-:Y:S05]  /*0c40*/  @P1 EXIT ;  /* 0x000000000000194d */ /* 0x000fea0003800000 */
[----:B0-----:R-:W0:Y:S01]  /*0c50*/  LDC.64 R4, c[0x0][0x390] ;  /* 0x0000e400ff047b82 */ /* 0x001e220000000a00 */
[----:B------:R-:W-:-:S05]  /*0c60*/  @P0 IADD3 R2, PT, PT, R2, 0x2, RZ ;  /* 0x0000000202020810 */ /* 0x000fca0007ffe0ff */
[----:B0-----:R-:W-:-:S05]  /*0c70*/  IMAD.WIDE R2, R2, 0x8, R4 ;  /* 0x0000000802027825 */ /* 0x001fca00078e0204 */
[----:B------:R-:W-:Y:S01]  /*0c80*/  STG.E.64 desc[UR8][R2.64], RZ ;  /* 0x000000ff02007986 */ /* 0x000fe2000c101b08 */
[----:B------:R-:W-:Y:S05]  /*0c90*/  EXIT ;  /* 0x000000000000794d */ /* 0x000fea0003800000 */
.L_x_9:
[----:B------:R-:W-:-:S00]  /*0ca0*/  BRA `(.L_x_9) ;  /* 0xfffffffc00fc7947 */ /* 0x000fc0000383ffff */
[----:B------:R-:W-:-:S00]  /*0cb0*/  NOP ;  /* 0x0000000000007918 */ /* 0x000fc00000000000 */
        /* <DEDUP_REMOVED lines=12> */
.L_x_10:


//--------------------- .nv.shared.reserved.0     --------------------------
	.section	.nv.shared.reserved.0,"aw",@nobits
	.weak		__nv_reservedSMEM_offset_0_alias
	.size		__nv_reservedSMEM_offset_0_alias, 0, 64
	.other		__nv_reservedSMEM_offset_0_alias,@"STO_CUDA_RESERVED_SHARED STV_DEFAULT"
__nv_reservedSMEM_offset_0_alias:
	.zero		0
	.zero		64


//--------------------- .nv.constant0._Z11matrixMult2PdS_S_iiiii --------------------------
	.section	.nv.constant0._Z11matrixMult2PdS_S_iiiii,"a",@progbits
	.sectionflags	@""
	.align	4
.nv.constant0._Z11matrixMult2PdS_S_iiiii:
	.zero		940


//--------------------- SYMBOLS --------------------------

	.type		.nv.reservedSmem.offset0,@object
	.size		.nv.reservedSmem.offset0,0x4
